	.headerflags	@"EF_CUDA_TEXMODE_UNIFIED EF_CUDA_64BIT_ADDRESS EF_CUDA_ACCELERATORS EF_CUDA_SM90 EF_CUDA_VIRTUAL_SM(EF_CUDA_SM90)"
	.elftype	@"ET_EXEC"


//--------------------- .nv.info                  --------------------------
	.section	.nv.info,"",@"SHT_CUDA_INFO"
	.align	4


	//----- nvinfo : EIATTR_REGCOUNT
	.align		4
        /*0000*/ 	.byte	0x04, 0x2f
        /*0002*/ 	.short	(.L_1 - .L_0)
	.align		4
.L_0:
        /*0004*/ 	.word	index@(triton_poi_fused_convolution_leaky_relu_3)
        /*0008*/ 	.word	0x0000000e


	//----- nvinfo : EIATTR_MIN_STACK_SIZE
	.align		4
.L_1:
        /*000c*/ 	.byte	0x04, 0x12
        /*000e*/ 	.short	(.L_3 - .L_2)
	.align		4
.L_2:
        /*0010*/ 	.word	index@(triton_poi_fused_convolution_leaky_relu_3)
        /*0014*/ 	.word	0x00000000


	//----- nvinfo : EIATTR_FRAME_SIZE
	.align		4
.L_3:
        /*0018*/ 	.byte	0x04, 0x11
        /*001a*/ 	.short	(.L_5 - .L_4)
	.align		4
.L_4:
        /*001c*/ 	.word	index@(triton_poi_fused_convolution_leaky_relu_3)
        /*0020*/ 	.word	0x00000000


	//----- nvinfo : EIATTR_MIN_STACK_SIZE
	.align		4
.L_5:
        /*0024*/ 	.byte	0x04, 0x12
        /*0026*/ 	.short	(.L_7 - .L_6)
	.align		4
.L_6:
        /*0028*/ 	.word	index@(triton_poi_fused_convolution_leaky_relu_3)
        /*002c*/ 	.word	0x00000000
.L_7:


//--------------------- .nv.info.triton_poi_fused_convolution_leaky_relu_3 --------------------------
	.section	.nv.info.triton_poi_fused_convolution_leaky_relu_3,"",@"SHT_CUDA_INFO"
	.sectionflags	@""
	.align	4


	//----- nvinfo : EIATTR_CUDA_API_VERSION
	.align		4
        /*0000*/ 	.byte	0x04, 0x37
        /*0002*/ 	.short	(.L_9 - .L_8)
.L_8:
        /*0004*/ 	.word	0x0000007c


	//----- nvinfo : EIATTR_KPARAM_INFO
	.align		4
.L_9:
        /*0008*/ 	.byte	0x04, 0x17
        /*000a*/ 	.short	(.L_11 - .L_10)
.L_10:
        /*000c*/ 	.word	0x00000000
        /*0010*/ 	.short	0x0003
        /*0012*/ 	.short	0x0018
        /*0014*/ 	.byte	0x00, 0xf0, 0x11, 0x00


	//----- nvinfo : EIATTR_KPARAM_INFO
	.align		4
.L_11:
        /*0018*/ 	.byte	0x04, 0x17
        /*001a*/ 	.short	(.L_13 - .L_12)
.L_12:
        /*001c*/ 	.word	0x00000000
        /*0020*/ 	.short	0x0002
        /*0022*/ 	.short	0x0010
        /*0024*/ 	.byte	0x00, 0xf4, 0x21, 0x00


	//----- nvinfo : EIATTR_KPARAM_INFO
	.align		4
.L_13:
        /*0028*/ 	.byte	0x04, 0x17
        /*002a*/ 	.short	(.L_15 - .L_14)
.L_14:
        /*002c*/ 	.word	0x00000000
        /*0030*/ 	.short	0x0001
        /*0032*/ 	.short	0x0008
        /*0034*/ 	.byte	0x00, 0xf4, 0x21, 0x00


	//----- nvinfo : EIATTR_KPARAM_INFO
	.align		4
.L_15:
        /*0038*/ 	.byte	0x04, 0x17
        /*003a*/ 	.short	(.L_17 - .L_16)
.L_16:
        /*003c*/ 	.word	0x00000000
        /*0040*/ 	.short	0x0000
        /*0042*/ 	.short	0x0000
        /*0044*/ 	.byte	0x00, 0xf4, 0x21, 0x00


	//----- nvinfo : EIATTR_SPARSE_MMA_MASK
	.align		4
.L_17:
        /*0048*/ 	.byte	0x03, 0x50
        /*004a*/ 	.short	0x0000


	//----- nvinfo : EIATTR_MAXREG_COUNT
	.align		4
        /*004c*/ 	.byte	0x03, 0x1b
        /*004e*/ 	.short	0x00ff


	//----- nvinfo : EIATTR_EXIT_INSTR_OFFSETS
	.align		4
        /*0050*/ 	.byte	0x04, 0x1c
        /*0052*/ 	.short	(.L_19 - .L_18)


	//   ....[0]....
.L_18:
        /*0054*/ 	.word	0x000001c0


	//   ....[1]....
        /*0058*/ 	.word	0x000001e0


	//----- nvinfo : EIATTR_REQNTID
	.align		4
.L_19:
        /*005c*/ 	.byte	0x04, 0x10
        /*005e*/ 	.short	(.L_21 - .L_20)
.L_20:
        /*0060*/ 	.word	0x00000080
        /*0064*/ 	.word	0x00000001
        /*0068*/ 	.word	0x00000001


	//----- nvinfo : EIATTR_CBANK_PARAM_SIZE
	.align		4
.L_21:
        /*006c*/ 	.byte	0x03, 0x19
        /*006e*/ 	.short	0x001c


	//----- nvinfo : EIATTR_PARAM_CBANK
	.align		4
        /*0070*/ 	.byte	0x04, 0x0a
        /*0072*/ 	.short	(.L_23 - .L_22)
	.align		4
.L_22:
        /*0074*/ 	.word	index@(.nv.constant0.triton_poi_fused_convolution_leaky_relu_3)
        /*0078*/ 	.short	0x0210
        /*007a*/ 	.short	0x001c


	//----- nvinfo : EIATTR_SW_WAR
	.align		4
.L_23:
        /*007c*/ 	.byte	0x04, 0x36
        /*007e*/ 	.short	(.L_25 - .L_24)
.L_24:
        /*0080*/ 	.word	0x00000008
.L_25:


//--------------------- .nv.callgraph             --------------------------
	.section	.nv.callgraph,"",@"SHT_CUDA_CALLGRAPH"
	.align	4
	.sectionentsize	8
	.align		4
        /*0000*/ 	.word	0x00000000
	.align		4
        /*0004*/ 	.word	0xffffffff
	.align		4
        /*0008*/ 	.word	0x00000000
	.align		4
        /*000c*/ 	.word	0xfffffffe
	.align		4
        /*0010*/ 	.word	0x00000000
	.align		4
        /*0014*/ 	.word	0xfffffffd
	.align		4
        /*0018*/ 	.word	0x00000000
	.align		4
        /*001c*/ 	.word	0xfffffffc


//--------------------- .text.triton_poi_fused_convolution_leaky_relu_3 --------------------------
	.section	.text.triton_poi_fused_convolution_leaky_relu_3,"ax",@progbits
	.align	128
        .global         triton_poi_fused_convolution_leaky_relu_3
        .type           triton_poi_fused_convolution_leaky_relu_3,@function
        .size           triton_poi_fused_convolution_leaky_relu_3,(.L_x_1 - triton_poi_fused_convolution_leaky_relu_3)
        .other          triton_poi_fused_convolution_leaky_relu_3,@"STO_CUDA_ENTRY STV_DEFAULT"
triton_poi_fused_convolution_leaky_relu_3:
.text.triton_poi_fused_convolution_leaky_relu_3:
[----:B------:R-:W0:Y:S02]  /*0000*/  LDC R1, c[0x0][0x28] ;  /* 0x00000a00ff017b82 */ /* 0x000e240000000800 */
[----:B------:R-:W1:Y:S01]  /*0010*/  S2R R0, SR_TID.X ;  /* 0x0000000000007919 */ /* 0x000e620000002100 */
[----:B------:R-:W2:Y:S01]  /*0020*/  LDC.64 R4, c[0x0][0x218] ;  /* 0x00008600ff047b82 */ /* 0x000ea20000000a00 */
[----:B------:R-:W-:Y:S01]  /*0030*/  ULDC.64 UR4, c[0x0][0x208] ;  /* 0x0000820000047ab9 */ /* 0x000fe20000000a00 */
[----:B------:R-:W-:Y:S01]  /*0040*/  ULDC.64 UR6, c[0x0][0x220] ;  /* 0x0000880000067ab9 */ /* 0x000fe20000000a00 */
[----:B------:R-:W3:Y:S05]  /*0050*/  S2R R7, SR_CTAID.X ;  /* 0x0000000000077919 */ /* 0x000eea0000002500 */
[----:B------:R-:W4:Y:S01]  /*0060*/  LDC.64 R2, c[0x0][0x210] ;  /* 0x00008400ff027b82 */ /* 0x000f220000000a00 */
[----:B-1----:R-:W-:-:S02]  /*0070*/  LOP3.LUT R0, R0, 0x7f, RZ, 0xc0, !PT ;  /* 0x0000007f00007812 */ /* 0x002fc400078ec0ff */
[----:B---3--:R-:W-:-:S03]  /*0080*/  SHF.R.S32.HI R6, RZ, 0x18, R7 ;  /* 0x00000018ff067819 */ /* 0x008fc60000011407 */
[----:B------:R-:W-:Y:S01]  /*0090*/  IMAD R7, R7, 0x80, R0 ;  /* 0x0000008007077824 */ /* 0x000fe200078e0200 */
[----:B------:R-:W-:-:S03]  /*00a0*/  SGXT R0, R6, 0x1 ;  /* 0x000000010600781a */ /* 0x000fc60000000200 */
[C---:B----4-:R-:W-:Y:S01]  /*00b0*/  IMAD.WIDE R2, R7.reuse, 0x4, R2 ;  /* 0x0000000407027825 */ /* 0x050fe200078e0202 */
[----:B------:R-:W-:Y:S02]  /*00c0*/  ISETP.GE.AND P1, PT, R7, 0x80, PT ;  /* 0x000000800700780c */ /* 0x000fe40003f26270 */
[----:B------:R-:W-:-:S04]  /*00d0*/  LEA.HI R0, R0, R7, RZ, 0x5 ;  /* 0x0000000700007211 */ /* 0x000fc800078f28ff */
[----:B------:R-:W-:-:S05]  /*00e0*/  LOP3.LUT R0, R0, 0xffffffe0, RZ, 0xc0, !PT ;  /* 0xffffffe000007812 */ /* 0x000fca00078ec0ff */
[----:B------:R-:W-:Y:S02]  /*00f0*/  IMAD.IADD R9, R7, 0x1, -R0 ;  /* 0x0000000107097824 */ /* 0x000fe400078e0a00 */
[----:B------:R-:W-:Y:S02]  /*0100*/  IMAD.MOV.U32 R0, RZ, RZ, RZ ;  /* 0x000000ffff007224 */ /* 0x000fe400078e00ff */
[----:B--2---:R-:W-:-:S04]  /*0110*/  IMAD.WIDE R4, R9, 0x4, R4 ;  /* 0x0000000409047825 */ /* 0x004fc800078e0204 */
[----:B------:R-:W-:Y:S01]  /*0120*/  IMAD.MOV.U32 R9, RZ, RZ, RZ ;  /* 0x000000ffff097224 */ /* 0x000fe200078e00ff */
[----:B------:R-:W2:Y:S05]  /*0130*/  @!P1 LDG.E R0, desc[UR4][R2.64] ;  /* 0x0000000402009981 */ /* 0x000eaa000c1e1900 */
[----:B------:R-:W2:Y:S01]  /*0140*/  @!P1 LDG.E.EL R9, desc[UR4][R4.64] ;  /* 0x0000000404099981 */ /* 0x000ea2000c2e1900 */
[----:B------:R-:W-:-:S04]  /*0150*/  IADD3 R6, P2, R7, UR6, RZ ;  /* 0x0000000607067c10 */ /* 0x000fc8000ff5e0ff */
[----:B------:R-:W-:Y:S02]  /*0160*/  LEA.HI.X.SX32 R7, R7, UR7, 0x1, P2 ;  /* 0x0000000707077c11 */ /* 0x000fe400090f0eff */
[----:B--2---:R-:W-:Y:S01]  /*0170*/  FSETP.GT.AND P0, PT, R0, -R9, PT ;  /* 0x800000090000720b */ /* 0x004fe20003f04000 */
[----:B------:R-:W-:-:S03]  /*0180*/  FADD R9, R9, R0 ;  /* 0x0000000009097221 */ /* 0x000fc60000000000 */
[----:B------:R-:W-:-:S05]  /*0190*/  SEL R11, RZ, 0x1, !P0 ;  /* 0x00000001ff0b7807 */ /* 0x000fca0004000000 */
[----:B------:R1:W-:Y:S04]  /*01a0*/  @!P1 STG.E.U8 desc[UR4][R6.64], R11 ;  /* 0x0000000b06009986 */ /* 0x0003e8000c101104 */
[----:B------:R-:W-:Y:S01]  /*01b0*/  @!P0 FMUL R9, R9, 0.20000000298023223877 ;  /* 0x3e4ccccd09098820 */ /* 0x000fe20000400000 */
[----:B------:R-:W-:Y:S06]  /*01c0*/  @P1 EXIT ;  /* 0x000000000000194d */ /* 0x000fec0003800000 */
[----:B------:R-:W-:Y:S01]  /*01d0*/  STG.E desc[UR4][R2.64], R9 ;  /* 0x0000000902007986 */ /* 0x000fe2000c101904 */
[----:B------:R-:W-:Y:S05]  /*01e0*/  EXIT ;  /* 0x000000000000794d */ /* 0x000fea0003800000 */
.L_x_0:
[----:B------:R-:W-:-:S00]  /*01f0*/  BRA `(.L_x_0) ;  /* 0xfffffffc00fc7947 */ /* 0x000fc0000383ffff */
[----:B------:R-:W-:-:S00]  /*0200*/  NOP ;  /* 0x0000000000007918 */ /* 0x000fc00000000000 */
[----:B------:R-:W-:-:S00]  /*0210*/  NOP ;  /* 0x0000000000007918 */ /* 0x000fc00000000000 */
[----:B------:R-:W-:-:S00]  /*0220*/  NOP ;  /* 0x0000000000007918 */ /* 0x000fc00000000000 */
[----:B------:R-:W-:-:S00]  /*0230*/  NOP ;  /* 0x0000000000007918 */ /* 0x000fc00000000000 */
[----:B------:R-:W-:-:S00]  /*0240*/  NOP ;  /* 0x0000000000007918 */ /* 0x000fc00000000000 */
[----:B------:R-:W-:-:S00]  /*0250*/  NOP ;  /* 0x0000000000007918 */ /* 0x000fc00000000000 */
[----:B------:R-:W-:-:S00]  /*0260*/  NOP ;  /* 0x0000000000007918 */ /* 0x000fc00000000000 */
[----:B------:R-:W-:-:S00]  /*0270*/  NOP ;  /* 0x0000000000007918 */ /* 0x000fc00000000000 */
.L_x_1:


//--------------------- .nv.constant0.triton_poi_fused_convolution_leaky_relu_3 --------------------------
	.section	.nv.constant0.triton_poi_fused_convolution_leaky_relu_3,"a",@progbits
	.sectionflags	@""
	.align	4
.nv.constant0.triton_poi_fused_convolution_leaky_relu_3:
	.zero		556
